	.headerflags	@"EF_CUDA_TEXMODE_UNIFIED EF_CUDA_64BIT_ADDRESS EF_CUDA_ACCELERATORS EF_CUDA_SM90 EF_CUDA_VIRTUAL_SM(EF_CUDA_SM90)"
	.elftype	@"ET_EXEC"


//--------------------- .nv.info                  --------------------------
	.section	.nv.info,"",@"SHT_CUDA_INFO"
	.align	4


	//----- nvinfo : EIATTR_REGCOUNT
	.align		4
        /*0000*/ 	.byte	0x04, 0x2f
        /*0002*/ 	.short	(.L_3 - .L_2)
	.align		4
.L_2:
        /*0004*/ 	.word	index@(triton_poi_fused__native_batch_norm_legit_no_training_add_rrelu_with_noise_functional_14)
        /*0008*/ 	.word	0x00000026


	//----- nvinfo : EIATTR_MIN_STACK_SIZE
	.align		4
.L_3:
        /*000c*/ 	.byte	0x04, 0x12
        /*000e*/ 	.short	(.L_5 - .L_4)
	.align		4
.L_4:
        /*0010*/ 	.word	index@(triton_poi_fused__native_batch_norm_legit_no_training_add_rrelu_with_noise_functional_14)
        /*0014*/ 	.word	0x00000000


	//----- nvinfo : EIATTR_FRAME_SIZE
	.align		4
.L_5:
        /*0018*/ 	.byte	0x04, 0x11
        /*001a*/ 	.short	(.L_7 - .L_6)
	.align		4
.L_6:
        /*001c*/ 	.word	index@(triton_poi_fused__native_batch_norm_legit_no_training_add_rrelu_with_noise_functional_14)
        /*0020*/ 	.word	0x00000000


	//----- nvinfo : EIATTR_MIN_STACK_SIZE
	.align		4
.L_7:
        /*0024*/ 	.byte	0x04, 0x12
        /*0026*/ 	.short	(.L_9 - .L_8)
	.align		4
.L_8:
        /*0028*/ 	.word	index@(triton_poi_fused__native_batch_norm_legit_no_training_add_rrelu_with_noise_functional_14)
        /*002c*/ 	.word	0x00000000
.L_9:


//--------------------- .nv.info.triton_poi_fused__native_batch_norm_legit_no_training_add_rrelu_with_noise_functional_14 --------------------------
	.section	.nv.info.triton_poi_fused__native_batch_norm_legit_no_training_add_rrelu_with_noise_functional_14,"",@"SHT_CUDA_INFO"
	.sectionflags	@""
	.align	4


	//----- nvinfo : EIATTR_CUDA_API_VERSION
	.align		4
        /*0000*/ 	.byte	0x04, 0x37
        /*0002*/ 	.short	(.L_11 - .L_10)
.L_10:
        /*0004*/ 	.word	0x0000007c


	//----- nvinfo : EIATTR_KPARAM_INFO
	.align		4
.L_11:
        /*0008*/ 	.byte	0x04, 0x17
        /*000a*/ 	.short	(.L_13 - .L_12)
.L_12:
        /*000c*/ 	.word	0x00000000
        /*0010*/ 	.short	0x000b
        /*0012*/ 	.short	0x0058
        /*0014*/ 	.byte	0x00, 0xf0, 0x11, 0x00


	//----- nvinfo : EIATTR_KPARAM_INFO
	.align		4
.L_13:
        /*0018*/ 	.byte	0x04, 0x17
        /*001a*/ 	.short	(.L_15 - .L_14)
.L_14:
        /*001c*/ 	.word	0x00000000
        /*0020*/ 	.short	0x000a
        /*0022*/ 	.short	0x0050
        /*0024*/ 	.byte	0x00, 0xf4, 0x21, 0x00


	//----- nvinfo : EIATTR_KPARAM_INFO
	.align		4
.L_15:
        /*0028*/ 	.byte	0x04, 0x17
        /*002a*/ 	.short	(.L_17 - .L_16)
.L_16:
        /*002c*/ 	.word	0x00000000
        /*0030*/ 	.short	0x0009
        /*0032*/ 	.short	0x0048
        /*0034*/ 	.byte	0x00, 0xf4, 0x21, 0x00


	//----- nvinfo : EIATTR_KPARAM_INFO
	.align		4
.L_17:
        /*0038*/ 	.byte	0x04, 0x17
        /*003a*/ 	.short	(.L_19 - .L_18)
.L_18:
        /*003c*/ 	.word	0x00000000
        /*0040*/ 	.short	0x0008
        /*0042*/ 	.short	0x0040
        /*0044*/ 	.byte	0x00, 0xf4, 0x21, 0x00


	//----- nvinfo : EIATTR_KPARAM_INFO
	.align		4
.L_19:
        /*0048*/ 	.byte	0x04, 0x17
        /*004a*/ 	.short	(.L_21 - .L_20)
.L_20:
        /*004c*/ 	.word	0x00000000
        /*0050*/ 	.short	0x0007
        /*0052*/ 	.short	0x0038
        /*0054*/ 	.byte	0x00, 0xf4, 0x21, 0x00


	//----- nvinfo : EIATTR_KPARAM_INFO
	.align		4
.L_21:
        /*0058*/ 	.byte	0x04, 0x17
        /*005a*/ 	.short	(.L_23 - .L_22)
.L_22:
        /*005c*/ 	.word	0x00000000
        /*0060*/ 	.short	0x0006
        /*0062*/ 	.short	0x0030
        /*0064*/ 	.byte	0x00, 0xf4, 0x21, 0x00


	//----- nvinfo : EIATTR_KPARAM_INFO
	.align		4
.L_23:
        /*0068*/ 	.byte	0x04, 0x17
        /*006a*/ 	.short	(.L_25 - .L_24)
.L_24:
        /*006c*/ 	.word	0x00000000
        /*0070*/ 	.short	0x0005
        /*0072*/ 	.short	0x0028
        /*0074*/ 	.byte	0x00, 0xf4, 0x21, 0x00


	//----- nvinfo : EIATTR_KPARAM_INFO
	.align		4
.L_25:
        /*0078*/ 	.byte	0x04, 0x17
        /*007a*/ 	.short	(.L_27 - .L_26)
.L_26:
        /*007c*/ 	.word	0x00000000
        /*0080*/ 	.short	0x0004
        /*0082*/ 	.short	0x0020
        /*0084*/ 	.byte	0x00, 0xf4, 0x21, 0x00


	//----- nvinfo : EIATTR_KPARAM_INFO
	.align		4
.L_27:
        /*0088*/ 	.byte	0x04, 0x17
        /*008a*/ 	.short	(.L_29 - .L_28)
.L_28:
        /*008c*/ 	.word	0x00000000
        /*0090*/ 	.short	0x0003
        /*0092*/ 	.short	0x0018
        /*0094*/ 	.byte	0x00, 0xf4, 0x21, 0x00


	//----- nvinfo : EIATTR_KPARAM_INFO
	.align		4
.L_29:
        /*0098*/ 	.byte	0x04, 0x17
        /*009a*/ 	.short	(.L_31 - .L_30)
.L_30:
        /*009c*/ 	.word	0x00000000
        /*00a0*/ 	.short	0x0002
        /*00a2*/ 	.short	0x0010
        /*00a4*/ 	.byte	0x00, 0xf4, 0x21, 0x00


	//----- nvinfo : EIATTR_KPARAM_INFO
	.align		4
.L_31:
        /*00a8*/ 	.byte	0x04, 0x17
        /*00aa*/ 	.short	(.L_33 - .L_32)
.L_32:
        /*00ac*/ 	.word	0x00000000
        /*00b0*/ 	.short	0x0001
        /*00b2*/ 	.short	0x0008
        /*00b4*/ 	.byte	0x00, 0xf4, 0x21, 0x00


	//----- nvinfo : EIATTR_KPARAM_INFO
	.align		4
.L_33:
        /*00b8*/ 	.byte	0x04, 0x17
        /*00ba*/ 	.short	(.L_35 - .L_34)
.L_34:
        /*00bc*/ 	.word	0x00000000
        /*00c0*/ 	.short	0x0000
        /*00c2*/ 	.short	0x0000
        /*00c4*/ 	.byte	0x00, 0xf4, 0x21, 0x00


	//----- nvinfo : EIATTR_SPARSE_MMA_MASK
	.align		4
.L_35:
        /*00c8*/ 	.byte	0x03, 0x50
        /*00ca*/ 	.short	0x0000


	//----- nvinfo : EIATTR_MAXREG_COUNT
	.align		4
        /*00cc*/ 	.byte	0x03, 0x1b
        /*00ce*/ 	.short	0x00ff


	//----- nvinfo : EIATTR_EXIT_INSTR_OFFSETS
	.align		4
        /*00d0*/ 	.byte	0x04, 0x1c
        /*00d2*/ 	.short	(.L_37 - .L_36)


	//   ....[0]....
.L_36:
        /*00d4*/ 	.word	0x00000a20


	//----- nvinfo : EIATTR_REQNTID
	.align		4
.L_37:
        /*00d8*/ 	.byte	0x04, 0x10
        /*00da*/ 	.short	(.L_39 - .L_38)
.L_38:
        /*00dc*/ 	.word	0x00000080
        /*00e0*/ 	.word	0x00000001
        /*00e4*/ 	.word	0x00000001


	//----- nvinfo : EIATTR_CBANK_PARAM_SIZE
	.align		4
.L_39:
        /*00e8*/ 	.byte	0x03, 0x19
        /*00ea*/ 	.short	0x005c


	//----- nvinfo : EIATTR_PARAM_CBANK
	.align		4
        /*00ec*/ 	.byte	0x04, 0x0a
        /*00ee*/ 	.short	(.L_41 - .L_40)
	.align		4
.L_40:
        /*00f0*/ 	.word	index@(.nv.constant0.triton_poi_fused__native_batch_norm_legit_no_training_add_rrelu_with_noise_functional_14)
        /*00f4*/ 	.short	0x0210
        /*00f6*/ 	.short	0x005c


	//----- nvinfo : EIATTR_SW_WAR
	.align		4
.L_41:
        /*00f8*/ 	.byte	0x04, 0x36
        /*00fa*/ 	.short	(.L_43 - .L_42)
.L_42:
        /*00fc*/ 	.word	0x00000008
.L_43:


//--------------------- .nv.callgraph             --------------------------
	.section	.nv.callgraph,"",@"SHT_CUDA_CALLGRAPH"
	.align	4
	.sectionentsize	8
	.align		4
        /*0000*/ 	.word	0x00000000
	.align		4
        /*0004*/ 	.word	0xffffffff
	.align		4
        /*0008*/ 	.word	0x00000000
	.align		4
        /*000c*/ 	.word	0xfffffffe
	.align		4
        /*0010*/ 	.word	0x00000000
	.align		4
        /*0014*/ 	.word	0xfffffffd
	.align		4
        /*0018*/ 	.word	0x00000000
	.align		4
        /*001c*/ 	.word	0xfffffffc


//--------------------- .nv.constant4             --------------------------
	.section	.nv.constant4,"a",@progbits
	.align	8
	.align		8
.nv.constant4:
        /*0000*/ 	.dword	_$_str
	.align		8
        /*0008*/ 	.dword	_$_str_$_2


//--------------------- .text.triton_poi_fused__native_batch_norm_legit_no_training_add_rrelu_with_noise_functional_14 --------------------------
	.section	.text.triton_poi_fused__native_batch_norm_legit_no_training_add_rrelu_with_noise_functional_14,"ax",@progbits
	.align	128
        .global         triton_poi_fused__native_batch_norm_legit_no_training_add_rrelu_with_noise_functional_14
        .type           triton_poi_fused__native_batch_norm_legit_no_training_add_rrelu_with_noise_functional_14,@function
        .size           triton_poi_fused__native_batch_norm_legit_no_training_add_rrelu_with_noise_functional_14,(.L_x_1 - triton_poi_fused__native_batch_norm_legit_no_training_add_rrelu_with_noise_functional_14)
        .other          triton_poi_fused__native_batch_norm_legit_no_training_add_rrelu_with_noise_functional_14,@"STO_CUDA_ENTRY STV_DEFAULT"
triton_poi_fused__native_batch_norm_legit_no_training_add_rrelu_with_noise_functional_14:
.text.triton_poi_fused__native_batch_norm_legit_no_training_add_rrelu_with_noise_functional_14:
[----:B------:R-:W-:Y:S01]  /*0000*/  LDC R1, c[0x0][0x28] ;  /* 0x00000a00ff017b82 */ /* 0x000fe20000000800 */
[----:B------:R-:W1:Y:S07]  /*0010*/  S2R R0, SR_TID.X ;  /* 0x0000000000007919 */ /* 0x000e6e0000002100 */
[----:B------:R-:W2:Y:S01]  /*0020*/  LDC.64 R16, c[0x0][0x228] ;  /* 0x00008a00ff107b82 */ /* 0x000ea20000000a00 */
[----:B------:R-:W-:Y:S01]  /*0030*/  ULDC.64 UR4, c[0x0][0x208] ;  /* 0x0000820000047ab9 */ /* 0x000fe20000000a00 */
[----:B------:R-:W3:Y:S06]  /*0040*/  S2R R5, SR_CTAID.X ;  /* 0x0000000000057919 */ /* 0x000eec0000002500 */
[----:B------:R-:W4:Y:S08]  /*0050*/  LDC.64 R32, c[0x0][0x218] ;  /* 0x00008600ff207b82 */ /* 0x000f300000000a00 */
[----:B------:R-:W5:Y:S08]  /*0060*/  LDC.64 R28, c[0x0][0x220] ;  /* 0x00008800ff1c7b82 */ /* 0x000f700000000a00 */
[----:B------:R-:W5:Y:S01]  /*0070*/  LDC.64 R20, c[0x0][0x230] ;  /* 0x00008c00ff147b82 */ /* 0x000f620000000a00 */
[----:B-1----:R-:W-:-:S07]  /*0080*/  SHF.L.U32 R0, R0, 0x2, RZ ;  /* 0x0000000200007819 */ /* 0x002fce00000006ff */
[----:B------:R-:W1:Y:S01]  /*0090*/  LDC.64 R6, c[0x0][0x250] ;  /* 0x00009400ff067b82 */ /* 0x000e620000000a00 */
[----:B---3--:R-:W-:Y:S02]  /*00a0*/  SHF.R.S32.HI R3, RZ, 0x16, R5 ;  /* 0x00000016ff037819 */ /* 0x008fe40000011405 */
[----:B------:R-:W-:Y:S02]  /*00b0*/  LOP3.LUT R0, R0, 0x1fc, RZ, 0xc0, !PT ;  /* 0x000001fc00007812 */ /* 0x000fe400078ec0ff */
[----:B------:R-:W-:Y:S02]  /*00c0*/  SGXT R3, R3, 0x1 ;  /* 0x000000010303781a */ /* 0x000fe40000000200 */
[----:B------:R-:W-:Y:S02]  /*00d0*/  LEA R0, R5, R0, 0x9 ;  /* 0x0000000005007211 */ /* 0x000fe400078e48ff */
[----:B------:R-:W3:Y:S02]  /*00e0*/  LDC.64 R4, c[0x0][0x238] ;  /* 0x00008e00ff047b82 */ /* 0x000ee40000000a00 */
[----:B------:R-:W-:-:S04]  /*00f0*/  LEA.HI R3, R3, R0, RZ, 0x6 ;  /* 0x0000000003037211 */ /* 0x000fc800078f30ff */
[----:B------:R-:W-:-:S04]  /*0100*/  LOP3.LUT R3, R3, 0xffffffc0, RZ, 0xc0, !PT ;  /* 0xffffffc003037812 */ /* 0x000fc800078ec0ff */
[----:B------:R-:W-:-:S05]  /*0110*/  IADD3 R2, R0, -R3, RZ ;  /* 0x8000000300027210 */ /* 0x000fca0007ffe0ff */
[----:B--2---:R-:W-:-:S06]  /*0120*/  IMAD.WIDE R16, R2, 0x4, R16 ;  /* 0x0000000402107825 */ /* 0x004fcc00078e0210 */
[----:B------:R-:W2:Y:S01]  /*0130*/  LDG.E.EL.128 R16, desc[UR4][R16.64] ;  /* 0x0000000410107981 */ /* 0x000ea2000c2e1d00 */
[----:B----4-:R-:W-:-:S04]  /*0140*/  IMAD.WIDE R32, R0, 0x4, R32 ;  /* 0x0000000400207825 */ /* 0x010fc800078e0220 */
[C---:B-----5:R-:W-:Y:S02]  /*0150*/  IMAD.WIDE R28, R2.reuse, 0x4, R28 ;  /* 0x00000004021c7825 */ /* 0x060fe400078e021c */
[----:B------:R-:W4:Y:S02]  /*0160*/  LDG.E.128 R32, desc[UR4][R32.64] ;  /* 0x0000000420207981 */ /* 0x000f24000c1e1d00 */
[C---:B0-----:R-:W-:Y:S02]  /*0170*/  IMAD.WIDE R20, R2.reuse, 0x4, R20 ;  /* 0x0000000402147825 */ /* 0x041fe400078e0214 */
[----:B------:R-:W4:Y:S02]  /*0180*/  LDG.E.EL.128 R28, desc[UR4][R28.64] ;  /* 0x000000041c1c7981 */ /* 0x000f24000c2e1d00 */
[----:B---3--:R-:W-:Y:S02]  /*0190*/  IMAD.WIDE R24, R2, 0x4, R4 ;  /* 0x0000000402187825 */ /* 0x008fe400078e0204 */
[----:B------:R-:W3:Y:S04]  /*01a0*/  LDG.E.EL.128 R20, desc[UR4][R20.64] ;  /* 0x0000000414147981 */ /* 0x000ee8000c2e1d00 */
[----:B------:R-:W3:Y:S01]  /*01b0*/  LDG.E.EL.128 R24, desc[UR4][R24.64] ;  /* 0x0000000418187981 */ /* 0x000ee2000c2e1d00 */
[----:B------:R-:W-:Y:S01]  /*01c0*/  HFMA2.MMA R3, -RZ, RZ, 1.625, 0 ;  /* 0x3e800000ff037435 */ /* 0x000fe200000001ff */
[----:B--2---:R-:W-:Y:S01]  /*01d0*/  FADD R16, R16, 9.9999997473787516356e-06 ;  /* 0x3727c5ac10107421 */ /* 0x004fe20000000000 */
[----:B------:R-:W-:Y:S01]  /*01e0*/  FADD R17, R17, 9.9999997473787516356e-06 ;  /* 0x3727c5ac11117421 */ /* 0x000fe20000000000 */
[----:B------:R-:W-:-:S02]  /*01f0*/  FADD R18, R18, 9.9999997473787516356e-06 ;  /* 0x3727c5ac12127421 */ /* 0x000fc40000000000 */
[----:B------:R-:W0:Y:S01]  /*0200*/  MUFU.SQRT R8, R16 ;  /* 0x0000001000087308 */ /* 0x000e220000002000 */
[----:B----4-:R-:W-:-:S07]  /*0210*/  FADD R28, R32, -R28 ;  /* 0x8000001c201c7221 */ /* 0x010fce0000000000 */
[----:B------:R-:W2:Y:S01]  /*0220*/  MUFU.SQRT R4, R17 ;  /* 0x0000001100047308 */ /* 0x000ea20000002000 */
[----:B0-----:R-:W-:-:S07]  /*0230*/  FSETP.GT.AND P0, PT, R8, 8.50705917302346158658e+37, PT ;  /* 0x7e8000000800780b */ /* 0x001fce0003f04000 */
[----:B------:R-:W0:Y:S01]  /*0240*/  MUFU.SQRT R10, R18 ;  /* 0x00000012000a7308 */ /* 0x000e220000002000 */
[----:B------:R-:W-:Y:S02]  /*0250*/  FSETP.GEU.AND P1, PT, R8, 1.175494350822287508e-38, PT ;  /* 0x008000000800780b */ /* 0x000fe40003f2e000 */
[----:B------:R-:W-:Y:S02]  /*0260*/  FSEL R12, R3, 1, P0 ;  /* 0x3f800000030c7808 */ /* 0x000fe40000000000 */
[----:B--2---:R-:W-:Y:S01]  /*0270*/  FSETP.GEU.AND P2, PT, R4, 1.175494350822287508e-38, PT ;  /* 0x008000000400780b */ /* 0x004fe20003f4e000 */
[----:B------:R-:W-:Y:S01]  /*0280*/  @P0 FMUL R8, R8, 0.25 ;  /* 0x3e80000008080820 */ /* 0x000fe20000400000 */
[----:B------:R-:W-:-:S07]  /*0290*/  FSETP.GT.AND P0, PT, R4, 8.50705917302346158658e+37, PT ;  /* 0x7e8000000400780b */ /* 0x000fce0003f04000 */
[----:B------:R-:W-:Y:S01]  /*02a0*/  @!P1 FMUL R12, R12, 16777216 ;  /* 0x4b8000000c0c9820 */ /* 0x000fe20000400000 */
[----:B------:R-:W-:Y:S01]  /*02b0*/  @!P1 FMUL R8, R8, 16777216 ;  /* 0x4b80000008089820 */ /* 0x000fe20000400000 */
[----:B0-----:R-:W-:-:S03]  /*02c0*/  FSETP.GT.AND P1, PT, R10, 8.50705917302346158658e+37, PT ;  /* 0x7e8000000a00780b */ /* 0x001fc60003f24000 */
[----:B------:R0:W2:Y:S01]  /*02d0*/  MUFU.RCP R5, R8 ;  /* 0x0000000800057308 */ /* 0x0000a20000001000 */
[----:B------:R-:W-:Y:S01]  /*02e0*/  FSETP.GEU.AND P3, PT, R10, 1.175494350822287508e-38, PT ;  /* 0x008000000a00780b */ /* 0x000fe20003f6e000 */
[----:B0-----:R-:W0:Y:S01]  /*02f0*/  LDC.64 R8, c[0x0][0x248] ;  /* 0x00009200ff087b82 */ /* 0x001e220000000a00 */
[----:B--2---:R-:W-:Y:S01]  /*0300*/  FMUL R5, R5, R12 ;  /* 0x0000000c05057220 */ /* 0x004fe20000400000 */
[----:B-1----:R-:W-:-:S06]  /*0310*/  IMAD.WIDE R12, R2, 0x4, R6 ;  /* 0x00000004020c7825 */ /* 0x002fcc00078e0206 */
[----:B------:R-:W1:Y:S01]  /*0320*/  LDC.64 R6, c[0x0][0x240] ;  /* 0x00009000ff067b82 */ /* 0x000e620000000a00 */
[----:B------:R-:W2:Y:S01]  /*0330*/  LDG.E.EL.128 R12, desc[UR4][R12.64] ;  /* 0x000000040c0c7981 */ /* 0x000ea2000c2e1d00 */
[----:B------:R-:W-:Y:S01]  /*0340*/  @P0 FMUL R4, R4, 0.25 ;  /* 0x3e80000004040820 */ /* 0x000fe20000400000 */
[----:B------:R-:W-:Y:S01]  /*0350*/  @P1 FMUL R10, R10, 0.25 ;  /* 0x3e8000000a0a1820 */ /* 0x000fe20000400000 */
[----:B------:R-:W-:Y:S01]  /*0360*/  FMUL R5, R5, R28 ;  /* 0x0000001c05057220 */ /* 0x000fe20000400000 */
[C---:B------:R-:W-:Y:S01]  /*0370*/  FSEL R17, R3.reuse, 1, P1 ;  /* 0x3f80000003117808 */ /* 0x040fe20000800000 */
[----:B------:R-:W-:Y:S01]  /*0380*/  @!P2 FMUL R4, R4, 16777216 ;  /* 0x4b8000000404a820 */ /* 0x000fe20000400000 */
[----:B------:R-:W-:Y:S01]  /*0390*/  @!P3 FMUL R10, R10, 16777216 ;  /* 0x4b8000000a0ab820 */ /* 0x000fe20000400000 */
[----:B---3--:R-:W-:Y:S01]  /*03a0*/  FFMA R20, R20, R5, R24 ;  /* 0x0000000514147223 */ /* 0x008fe20000000018 */
[----:B------:R-:W-:Y:S01]  /*03b0*/  FSEL R5, R3, 1, P0 ;  /* 0x3f80000003057808 */ /* 0x000fe20000000000 */
[----:B------:R-:W-:Y:S01]  /*03c0*/  @!P3 FMUL R17, R17, 16777216 ;  /* 0x4b8000001111b820 */ /* 0x000fe20000400000 */
[----:B------:R-:W-:Y:S01]  /*03d0*/  FADD R29, R33, -R29 ;  /* 0x8000001d211d7221 */ /* 0x000fe20000000000 */
[----:B------:R-:W3:Y:S01]  /*03e0*/  MUFU.RCP R4, R4 ;  /* 0x0000000400047308 */ /* 0x000ee20000001000 */
[----:B0-----:R-:W-:-:S04]  /*03f0*/  IMAD.WIDE R8, R2, 0x4, R8 ;  /* 0x0000000402087825 */ /* 0x001fc800078e0208 */
[----:B------:R-:W-:Y:S01]  /*0400*/  @!P2 FMUL R5, R5, 16777216 ;  /* 0x4b8000000505a820 */ /* 0x000fe20000400000 */
[----:B------:R-:W-:Y:S01]  /*0410*/  FADD R19, R19, 9.9999997473787516356e-06 ;  /* 0x3727c5ac13137421 */ /* 0x000fe20000000000 */
[----:B------:R-:W-:Y:S01]  /*0420*/  FADD R30, R34, -R30 ;  /* 0x8000001e221e7221 */ /* 0x000fe20000000000 */
[----:B------:R-:W0:Y:S01]  /*0430*/  MUFU.RCP R10, R10 ;  /* 0x0000000a000a7308 */ /* 0x000e220000001000 */
[----:B-1----:R-:W-:-:S04]  /*0440*/  IMAD.WIDE R6, R0, 0x4, R6 ;  /* 0x0000000400067825 */ /* 0x002fc800078e0206 */
[----:B---3--:R-:W-:Y:S02]  /*0450*/  FMUL R16, R4, R5 ;  /* 0x0000000504107220 */ /* 0x008fe40000400000 */
[----:B------:R-:W3:Y:S02]  /*0460*/  LDG.E.128 R4, desc[UR4][R6.64] ;  /* 0x0000000406047981 */ /* 0x000ee4000c1e1d00 */
[----:B------:R-:W-:Y:S01]  /*0470*/  FMUL R16, R16, R29 ;  /* 0x0000001d10107220 */ /* 0x000fe20000400000 */
[----:B------:R-:W-:Y:S01]  /*0480*/  FADD R31, R35, -R31 ;  /* 0x8000001f231f7221 */ /* 0x000fe20000000000 */
[----:B------:R-:W1:Y:S01]  /*0490*/  LDC.64 R28, c[0x0][0x210] ;  /* 0x00008400ff1c7b82 */ /* 0x000e620000000a00 */
[----:B0-----:R-:W-:Y:S01]  /*04a0*/  FMUL R17, R10, R17 ;  /* 0x000000110a117220 */ /* 0x001fe20000400000 */
[----:B------:R-:W-:Y:S01]  /*04b0*/  FFMA R21, R21, R16, R25 ;  /* 0x0000001015157223 */ /* 0x000fe20000000019 */
[----:B------:R-:W3:Y:S01]  /*04c0*/  LDG.E.EL.128 R8, desc[UR4][R8.64] ;  /* 0x0000000408087981 */ /* 0x000ee2000c2e1d00 */
[----:B------:R-:W0:Y:S02]  /*04d0*/  MUFU.SQRT R16, R19 ;  /* 0x0000001300107308 */ /* 0x000e240000002000 */
[----:B0-----:R-:W-:-:S02]  /*04e0*/  FSETP.GT.AND P3, PT, R16, 8.50705917302346158658e+37, PT ;  /* 0x7e8000001000780b */ /* 0x001fc40003f64000 */
[----:B------:R-:W-:Y:S01]  /*04f0*/  FSETP.GEU.AND P4, PT, R16, 1.175494350822287508e-38, PT ;  /* 0x008000001000780b */ /* 0x000fe20003f8e000 */
[----:B------:R-:W-:-:S10]  /*0500*/  FMUL R17, R17, R30 ;  /* 0x0000001e11117220 */ /* 0x000fd40000400000 */
[----:B------:R-:W-:-:S04]  /*0510*/  @P3 FMUL R16, R16, 0.25 ;  /* 0x3e80000010103820 */ /* 0x000fc80000400000 */
[----:B------:R-:W-:-:S04]  /*0520*/  @!P4 FMUL R16, R16, 16777216 ;  /* 0x4b8000001010c820 */ /* 0x000fc80000400000 */
[----:B------:R-:W0:Y:S01]  /*0530*/  MUFU.RCP R24, R16 ;  /* 0x0000001000187308 */ /* 0x000e220000001000 */
[----:B------:R-:W-:Y:S01]  /*0540*/  FFMA R22, R22, R17, R26 ;  /* 0x0000001116167223 */ /* 0x000fe2000000001a */
[----:B------:R-:W-:-:S05]  /*0550*/  FSEL R17, R3, 1, P3 ;  /* 0x3f80000003117808 */ /* 0x000fca0001800000 */
[----:B------:R-:W-:-:S04]  /*0560*/  @!P4 FMUL R17, R17, 16777216 ;  /* 0x4b8000001111c820 */ /* 0x000fc80000400000 */
[----:B0-----:R-:W-:Y:S02]  /*0570*/  FMUL R24, R24, R17 ;  /* 0x0000001118187220 */ /* 0x001fe40000400000 */
[----:B------:R-:W0:Y:S02]  /*0580*/  LDC.64 R16, c[0x0][0x260] ;  /* 0x00009800ff107b82 */ /* 0x000e240000000a00 */
[----:B0-----:R-:W-:-:S04]  /*0590*/  IMAD.WIDE R16, R2, 0x4, R16 ;  /* 0x0000000402107825 */ /* 0x001fc800078e0210 */
[----:B--2---:R-:W-:Y:S01]  /*05a0*/  FADD R12, R12, 9.9999997473787516356e-06 ;  /* 0x3727c5ac0c0c7421 */ /* 0x004fe20000000000 */
[----:B------:R-:W-:Y:S01]  /*05b0*/  FADD R13, R13, 9.9999997473787516356e-06 ;  /* 0x3727c5ac0d0d7421 */ /* 0x000fe20000000000 */
[----:B------:R-:W-:-:S04]  /*05c0*/  FADD R14, R14, 9.9999997473787516356e-06 ;  /* 0x3727c5ac0e0e7421 */ /* 0x000fc80000000000 */
[----:B------:R-:W0:Y:S01]  /*05d0*/  MUFU.SQRT R12, R12 ;  /* 0x0000000c000c7308 */ /* 0x000e220000002000 */
[----:B------:R-:W-:-:S07]  /*05e0*/  FADD R15, R15, 9.9999997473787516356e-06 ;  /* 0x3727c5ac0f0f7421 */ /* 0x000fce0000000000 */
[----:B------:R-:W2:Y:S08]  /*05f0*/  MUFU.SQRT R13, R13 ;  /* 0x0000000d000d7308 */ /* 0x000eb00000002000 */
[----:B------:R-:W4:Y:S01]  /*0600*/  MUFU.SQRT R14, R14 ;  /* 0x0000000e000e7308 */ /* 0x000f220000002000 */
[----:B0-----:R-:W-:-:S07]  /*0610*/  FSETP.GT.AND P0, PT, R12, 8.50705917302346158658e+37, PT ;  /* 0x7e8000000c00780b */ /* 0x001fce0003f04000 */
[----:B------:R-:W0:Y:S01]  /*0620*/  MUFU.SQRT R15, R15 ;  /* 0x0000000f000f7308 */ /* 0x000e220000002000 */
[----:B--2---:R-:W-:Y:S02]  /*0630*/  FSETP.GT.AND P2, PT, R13, 8.50705917302346158658e+37, PT ;  /* 0x7e8000000d00780b */ /* 0x004fe40003f44000 */
[----:B------:R-:W-:Y:S02]  /*0640*/  FSETP.GEU.AND P1, PT, R12, 1.175494350822287508e-38, PT ;  /* 0x008000000c00780b */ /* 0x000fe40003f2e000 */
[----:B----4-:R-:W-:Y:S01]  /*0650*/  FSETP.GT.AND P6, PT, R14, 8.50705917302346158658e+37, PT ;  /* 0x7e8000000e00780b */ /* 0x010fe20003fc4000 */
[----:B------:R-:W-:Y:S01]  /*0660*/  @P0 FMUL R12, R12, 0.25 ;  /* 0x3e8000000c0c0820 */ /* 0x000fe20000400000 */
[----:B------:R-:W-:Y:S02]  /*0670*/  FSEL R18, R3, 1, P0 ;  /* 0x3f80000003127808 */ /* 0x000fe40000000000 */
[----:B------:R-:W-:Y:S02]  /*0680*/  FSETP.GEU.AND P3, PT, R13, 1.175494350822287508e-38, PT ;  /* 0x008000000d00780b */ /* 0x000fe40003f6e000 */
[----:B0-----:R-:W-:-:S02]  /*0690*/  FSETP.GT.AND P5, PT, R15, 8.50705917302346158658e+37, PT ;  /* 0x7e8000000f00780b */ /* 0x001fc40003fa4000 */
[----:B------:R-:W-:Y:S02]  /*06a0*/  FSETP.GEU.AND P4, PT, R14, 1.175494350822287508e-38, PT ;  /* 0x008000000e00780b */ /* 0x000fe40003f8e000 */
[----:B------:R-:W-:Y:S01]  /*06b0*/  FSETP.GEU.AND P0, PT, R15, 1.175494350822287508e-38, PT ;  /* 0x008000000f00780b */ /* 0x000fe20003f0e000 */
[----:B---3--:R-:W-:Y:S01]  /*06c0*/  FADD R4, R4, -R8 ;  /* 0x8000000804047221 */ /* 0x008fe20000000000 */
[----:B------:R-:W-:Y:S02]  /*06d0*/  FADD R5, R5, -R9 ;  /* 0x8000000905057221 */ /* 0x000fe40000000000 */
[----:B------:R-:W0:Y:S01]  /*06e0*/  LDC.64 R8, c[0x0][0x258] ;  /* 0x00009600ff087b82 */ /* 0x000e220000000a00 */
[----:B------:R-:W-:Y:S01]  /*06f0*/  @P2 FMUL R13, R13, 0.25 ;  /* 0x3e8000000d0d2820 */ /* 0x000fe20000400000 */
[----:B------:R-:W-:-:S03]  /*0700*/  @P6 FMUL R14, R14, 0.25 ;  /* 0x3e8000000e0e6820 */ /* 0x000fc60000400000 */
[----:B------:R-:W-:Y:S01]  /*0710*/  @P5 FMUL R15, R15, 0.25 ;  /* 0x3e8000000f0f5820 */ /* 0x000fe20000400000 */
[----:B------:R-:W-:Y:S01]  /*0720*/  @!P3 FMUL R13, R13, 16777216 ;  /* 0x4b8000000d0db820 */ /* 0x000fe20000400000 */
[----:B------:R-:W-:Y:S02]  /*0730*/  @!P4 FMUL R14, R14, 16777216 ;  /* 0x4b8000000e0ec820 */ /* 0x000fe40000400000 */
[----:B------:R-:W-:Y:S01]  /*0740*/  @!P0 FMUL R15, R15, 16777216 ;  /* 0x4b8000000f0f8820 */ /* 0x000fe20000400000 */
[----:B------:R-:W-:Y:S02]  /*0750*/  @!P1 FMUL R12, R12, 16777216 ;  /* 0x4b8000000c0c9820 */ /* 0x000fe40000400000 */
[----:B------:R-:W-:Y:S01]  /*0760*/  MUFU.RCP R13, R13 ;  /* 0x0000000d000d7308 */ /* 0x000fe20000001000 */
[----:B------:R-:W-:Y:S01]  /*0770*/  FADD R6, R6, -R10 ;  /* 0x8000000a06067221 */ /* 0x000fe20000000000 */
[----:B------:R-:W-:-:S06]  /*0780*/  FSEL R19, R3, 1, P6 ;  /* 0x3f80000003137808 */ /* 0x000fcc0003000000 */
[----:B------:R2:W3:Y:S01]  /*0790*/  MUFU.RCP R25, R12 ;  /* 0x0000000c00197308 */ /* 0x0004e20000001000 */
[----:B------:R-:W-:-:S07]  /*07a0*/  FSEL R10, R3, 1, P5 ;  /* 0x3f800000030a7808 */ /* 0x000fce0002800000 */
[----:B------:R-:W4:Y:S01]  /*07b0*/  MUFU.RCP R14, R14 ;  /* 0x0000000e000e7308 */ /* 0x000f220000001000 */
[----:B--2---:R-:W-:-:S07]  /*07c0*/  FSEL R12, R3, 1, P2 ;  /* 0x3f800000030c7808 */ /* 0x004fce0001000000 */
[----:B------:R-:W2:Y:S01]  /*07d0*/  MUFU.RCP R15, R15 ;  /* 0x0000000f000f7308 */ /* 0x000ea20000001000 */
[----:B------:R-:W-:Y:S01]  /*07e0*/  @!P1 FMUL R18, R18, 16777216 ;  /* 0x4b80000012129820 */ /* 0x000fe20000400000 */
[----:B------:R-:W-:Y:S01]  /*07f0*/  @!P3 FMUL R12, R12, 16777216 ;  /* 0x4b8000000c0cb820 */ /* 0x000fe20000400000 */
[----:B------:R-:W-:Y:S01]  /*0800*/  @!P4 FMUL R19, R19, 16777216 ;  /* 0x4b8000001313c820 */ /* 0x000fe20000400000 */
[----:B0-----:R-:W-:-:S04]  /*0810*/  IMAD.WIDE R8, R2, 0x4, R8 ;  /* 0x0000000402087825 */ /* 0x001fc800078e0208 */
[----:B------:R-:W-:Y:S01]  /*0820*/  @!P0 FMUL R10, R10, 16777216 ;  /* 0x4b8000000a0a8820 */ /* 0x000fe20000400000 */
[----:B---3--:R-:W-:Y:S01]  /*0830*/  FMUL R25, R25, R18 ;  /* 0x0000001219197220 */ /* 0x008fe20000400000 */
[----:B------:R-:W-:Y:S01]  /*0840*/  FMUL R2, R13, R12 ;  /* 0x0000000c0d027220 */ /* 0x000fe20000400000 */
[----:B----4-:R-:W-:Y:S02]  /*0850*/  FMUL R3, R14, R19 ;  /* 0x000000130e037220 */ /* 0x010fe40000400000 */
[----:B------:R-:W3:Y:S01]  /*0860*/  LDG.E.EL.128 R16, desc[UR4][R16.64] ;  /* 0x0000000410107981 */ /* 0x000ee2000c2e1d00 */
[----:B--2---:R-:W-:-:S03]  /*0870*/  FMUL R10, R15, R10 ;  /* 0x0000000a0f0a7220 */ /* 0x004fc60000400000 */
[----:B------:R-:W3:Y:S01]  /*0880*/  LDG.E.EL.128 R12, desc[UR4][R8.64] ;  /* 0x00000004080c7981 */ /* 0x000ee2000c2e1d00 */
[----:B------:R-:W-:Y:S01]  /*0890*/  FADD R7, R7, -R11 ;  /* 0x8000000b07077221 */ /* 0x000fe20000000000 */
[----:B------:R-:W-:Y:S01]  /*08a0*/  FMUL R24, R24, R31 ;  /* 0x0000001f18187220 */ /* 0x000fe20000400000 */
[----:B------:R-:W-:Y:S01]  /*08b0*/  FMUL R25, R25, R4 ;  /* 0x0000000419197220 */ /* 0x000fe20000400000 */
[----:B------:R-:W-:Y:S01]  /*08c0*/  FMUL R2, R2, R5 ;  /* 0x0000000502027220 */ /* 0x000fe20000400000 */
[----:B------:R-:W-:Y:S01]  /*08d0*/  FMUL R3, R3, R6 ;  /* 0x0000000603037220 */ /* 0x000fe20000400000 */
[----:B------:R-:W-:Y:S01]  /*08e0*/  FMUL R10, R10, R7 ;  /* 0x000000070a0a7220 */ /* 0x000fe20000400000 */
[----:B------:R-:W-:Y:S01]  /*08f0*/  FFMA R23, R23, R24, R27 ;  /* 0x0000001817177223 */ /* 0x000fe2000000001b */
[----:B-1----:R-:W-:-:S04]  /*0900*/  IMAD.WIDE R28, R0, 0x4, R28 ;  /* 0x00000004001c7825 */ /* 0x002fc800078e021c */
[----:B---3--:R-:W-:Y:S01]  /*0910*/  FFMA R25, R12, R25, R16 ;  /* 0x000000190c197223 */ /* 0x008fe20000000010 */
[----:B------:R-:W-:Y:S01]  /*0920*/  FFMA R2, R13, R2, R17 ;  /* 0x000000020d027223 */ /* 0x000fe20000000011 */
[----:B------:R-:W-:Y:S01]  /*0930*/  FFMA R3, R14, R3, R18 ;  /* 0x000000030e037223 */ /* 0x000fe20000000012 */
[----:B------:R-:W-:Y:S02]  /*0940*/  FFMA R10, R15, R10, R19 ;  /* 0x0000000a0f0a7223 */ /* 0x000fe40000000013 */
[----:B------:R-:W-:Y:S02]  /*0950*/  FSETP.GT.AND P0, PT, R20, -R25, PT ;  /* 0x800000191400720b */ /* 0x000fe40003f04000 */
[----:B------:R-:W-:Y:S02]  /*0960*/  FSETP.GT.AND P1, PT, R21, -R2, PT ;  /* 0x800000021500720b */ /* 0x000fe40003f24000 */
[----:B------:R-:W-:Y:S02]  /*0970*/  FSETP.GT.AND P2, PT, R22, -R3, PT ;  /* 0x800000031600720b */ /* 0x000fe40003f44000 */
[----:B------:R-:W-:Y:S01]  /*0980*/  FSETP.GT.AND P3, PT, R23, -R10, PT ;  /* 0x8000000a1700720b */ /* 0x000fe20003f64000 */
[----:B------:R-:W-:Y:S01]  /*0990*/  FADD R20, R20, R25 ;  /* 0x0000001914147221 */ /* 0x000fe20000000000 */
[----:B------:R-:W-:Y:S01]  /*09a0*/  FADD R21, R21, R2 ;  /* 0x0000000215157221 */ /* 0x000fe20000000000 */
[----:B------:R-:W-:Y:S01]  /*09b0*/  FADD R22, R22, R3 ;  /* 0x0000000316167221 */ /* 0x000fe20000000000 */
[----:B------:R-:W-:-:S03]  /*09c0*/  FADD R23, R23, R10 ;  /* 0x0000000a17177221 */ /* 0x000fc60000000000 */
[----:B------:R-:W-:Y:S02]  /*09d0*/  @!P0 FMUL R20, R20, 0.22916667163372039795 ;  /* 0x3e6aaaab14148820 */ /* 0x000fe40000400000 */
[----:B------:R-:W-:Y:S02]  /*09e0*/  @!P1 FMUL R21, R21, 0.22916667163372039795 ;  /* 0x3e6aaaab15159820 */ /* 0x000fe40000400000 */
[----:B------:R-:W-:Y:S02]  /*09f0*/  @!P2 FMUL R22, R22, 0.22916667163372039795 ;  /* 0x3e6aaaab1616a820 */ /* 0x000fe40000400000 */
[----:B------:R-:W-:-:S05]  /*0a00*/  @!P3 FMUL R23, R23, 0.22916667163372039795 ;  /* 0x3e6aaaab1717b820 */ /* 0x000fca0000400000 */
[----:B------:R-:W-:Y:S01]  /*0a10*/  STG.E.128 desc[UR4][R28.64], R20 ;  /* 0x000000141c007986 */ /* 0x000fe2000c101d04 */
[----:B------:R-:W-:Y:S05]  /*0a20*/  EXIT ;  /* 0x000000000000794d */ /* 0x000fea0003800000 */
.L_x_0:
[----:B------:R-:W-:-:S00]  /*0a30*/  BRA `(.L_x_0) ;  /* 0xfffffffc00fc7947 */ /* 0x000fc0000383ffff */
[----:B------:R-:W-:-:S00]  /*0a40*/  NOP ;  /* 0x0000000000007918 */ /* 0x000fc00000000000 */
        /* <DEDUP_REMOVED lines=11> */
.L_x_1:


//--------------------- .nv.global.init           --------------------------
	.section	.nv.global.init,"aw",@progbits
.nv.global.init:
	.type		_$_str,@object
	.size		_$_str,(_$_str_$_2 - _$_str)
_$_str:
        /*0000*/ 	.byte	0x5f, 0x5f, 0x43, 0x55, 0x44, 0x41, 0x5f, 0x46, 0x54, 0x5a, 0x00
	.type		_$_str_$_2,@object
	.size		_$_str_$_2,(.L_1 - _$_str_$_2)
_$_str_$_2:
        /*000b*/ 	.byte	0x5f, 0x5f, 0x43, 0x55, 0x44, 0x41, 0x5f, 0x50, 0x52, 0x45, 0x43, 0x5f, 0x53, 0x51, 0x52, 0x54
        /*001b*/ 	.byte	0x00
.L_1:


//--------------------- .nv.constant0.triton_poi_fused__native_batch_norm_legit_no_training_add_rrelu_with_noise_functional_14 --------------------------
	.section	.nv.constant0.triton_poi_fused__native_batch_norm_legit_no_training_add_rrelu_with_noise_functional_14,"a",@progbits
	.sectionflags	@""
	.align	4
.nv.constant0.triton_poi_fused__native_batch_norm_legit_no_training_add_rrelu_with_noise_functional_14:
	.zero		620
